//
// Generated by NVIDIA NVVM Compiler
//
// Compiler Build ID: CL-36424714
// Cuda compilation tools, release 13.0, V13.0.88
// Based on NVVM 20.0.0
//

.version 9.0
.target sm_100
.address_size 64

	// .globl	_Z14tc_sync_kernelv

.visible .entry _Z14tc_sync_kernelv()
{


	ret;

}


// ===== COMPILED SASS (sm_100) =====

	.target	sm_100

	.elftype	@"ET_EXEC"


//--------------------- .note.nv.tkinfo           --------------------------
	.section	.note.nv.tkinfo,"",@"SHT_NOTE"
	.sectionflags	@"SHF_NOTE_NV_TKINFO"
	.tkinfo
        /*0018*/ 	.word	0x00000002
        /*0030*/ 	.string	""
        /*0030*/ 	.string	"ptxas"
        /*0030*/ 	.string	"Cuda compilation tools, release 13.0, V13.0.88"
        /*0030*/ 	.string	"Build cuda_13.0.r13.0/compiler.36424714_0"
        /*0030*/ 	.string	"-arch sm_100 -m 64 "



//--------------------- .note.nv.cuinfo           --------------------------
	.section	.note.nv.cuinfo,"",@"SHT_NOTE"
	.sectionflags	@"SHF_NOTE_NV_CUINFO"
        /*0018*/ 	.short	0x0002
        /*001a*/ 	.short	0x0064
        /*001c*/ 	.short	0x0082
	.zero		2


//--------------------- .nv.info                  --------------------------
	.section	.nv.info,"",@"SHT_CUDA_INFO"
	.align	4


	//----- nvinfo : EIATTR_REGCOUNT
	.align		4
        /*0000*/ 	.byte	0x04, 0x2f
        /*0002*/ 	.short	(.L_1 - .L_0)
	.align		4
.L_0:
        /*0004*/ 	.word	index@(_Z14tc_sync_kernelv)
        /*0008*/ 	.word	0x00000004


	//----- nvinfo : EIATTR_FRAME_SIZE
	.align		4
.L_1:
        /*000c*/ 	.byte	0x04, 0x11
        /*000e*/ 	.short	(.L_3 - .L_2)
	.align		4
.L_2:
        /*0010*/ 	.word	index@(_Z14tc_sync_kernelv)
        /*0014*/ 	.word	0x00000000


	//----- nvinfo : EIATTR_MIN_STACK_SIZE
	.align		4
.L_3:
        /*0018*/ 	.byte	0x04, 0x12
        /*001a*/ 	.short	(.L_5 - .L_4)
	.align		4
.L_4:
        /*001c*/ 	.word	index@(_Z14tc_sync_kernelv)
        /*0020*/ 	.word	0x00000000
.L_5:


//--------------------- .nv.compat                --------------------------
	.section	.nv.compat,"",@"SHT_CUDA_COMPAT_INFO"
	.align	4
        /*0000*/ 	.byte	0x02, 0x09, 0x00, 0x00, 0x02, 0x02, 0x01, 0x00, 0x02, 0x05, 0x05, 0x00, 0x03, 0x07, 0x01, 0x01
        /*0010*/ 	.byte	0x02, 0x03, 0x00, 0x00, 0x02, 0x06, 0x01, 0x00, 0x04, 0x0b, 0x08, 0x00, 0x09, 0x00, 0x00, 0x00
        /*0020*/ 	.byte	0x00, 0x00, 0x00, 0x00


//--------------------- .nv.info._Z14tc_sync_kernelv --------------------------
	.section	.nv.info._Z14tc_sync_kernelv,"",@"SHT_CUDA_INFO"
	.sectionflags	@""
	.align	4


	//----- nvinfo : EIATTR_CUDA_API_VERSION
	.align		4
        /*0000*/ 	.byte	0x04, 0x37
        /*0002*/ 	.short	(.L_7 - .L_6)
.L_6:
        /*0004*/ 	.word	0x00000082


	//----- nvinfo : EIATTR_SPARSE_MMA_MASK
	.align		4
.L_7:
        /*0008*/ 	.byte	0x03, 0x50
        /*000a*/ 	.short	0x0000


	//----- nvinfo : EIATTR_MAXREG_COUNT
	.align		4
        /*000c*/ 	.byte	0x03, 0x1b
        /*000e*/ 	.short	0x00ff


	//----- nvinfo : EIATTR_MERCURY_ISA_VERSION
	.align		4
        /*0010*/ 	.byte	0x03, 0x5f
        /*0012*/ 	.short	0x0101


	//----- nvinfo : EIATTR_VRC_CTA_INIT_COUNT
	.align		4
        /*0014*/ 	.byte	0x02, 0x4a
	.zero		1
	.zero		1


	//----- nvinfo : EIATTR_EXIT_INSTR_OFFSETS
	.align		4
        /*0018*/ 	.byte	0x04, 0x1c
        /*001a*/ 	.short	(.L_9 - .L_8)


	//   ....[0]....
.L_8:
        /*001c*/ 	.word	0x00000010


	//----- nvinfo : EIATTR_SW_WAR
	.align		4
.L_9:
        /*0020*/ 	.byte	0x04, 0x36
        /*0022*/ 	.short	(.L_11 - .L_10)
.L_10:
        /*0024*/ 	.word	0x00000008
.L_11:


//--------------------- .nv.callgraph             --------------------------
	.section	.nv.callgraph,"",@"SHT_CUDA_CALLGRAPH"
	.align	4
	.sectionentsize	8
	.align		4
        /*0000*/ 	.word	0x00000000
	.align		4
        /*0004*/ 	.word	0xffffffff
	.align		4
        /*0008*/ 	.word	0x00000000
	.align		4
        /*000c*/ 	.word	0xfffffffe
	.align		4
        /*0010*/ 	.word	0x00000000
	.align		4
        /*0014*/ 	.word	0xfffffffd
	.align		4
        /*0018*/ 	.word	0x00000000
	.align		4
        /*001c*/ 	.word	0xfffffffc


//--------------------- .text._Z14tc_sync_kernelv --------------------------
	.section	.text._Z14tc_sync_kernelv,"ax",@progbits
	.align	128
        .global         _Z14tc_sync_kernelv
        .type           _Z14tc_sync_kernelv,@function
        .size           _Z14tc_sync_kernelv,(.L_x_1 - _Z14tc_sync_kernelv)
        .other          _Z14tc_sync_kernelv,@"STO_CUDA_ENTRY STV_DEFAULT"
_Z14tc_sync_kernelv:
.text._Z14tc_sync_kernelv:
[----:B------:R-:W-:Y:S01]  /*0000*/  LDC R1, c[0x0][0x37c] ;  /* 0x0000df00ff017b82 */ /* 0x000fe20000000800 */
[----:B------:R-:W-:Y:S05]  /*0010*/  EXIT ;  /* 0x000000000000794d */ /* 0x000fea0003800000 */
.L_x_0:
[----:B------:R-:W-:-:S00]  /*0020*/  BRA `(.L_x_0) ;  /* 0xfffffffc00fc7947 */ /* 0x000fc0000383ffff */
[----:B------:R-:W-:-:S00]  /*0030*/  NOP ;  /* 0x0000000000007918 */ /* 0x000fc00000000000 */
        /* <DEDUP_REMOVED lines=12> */
.L_x_1:


//--------------------- .nv.shared.reserved.0     --------------------------
	.section	.nv.shared.reserved.0,"aw",@nobits
	.weak		__nv_reservedSMEM_offset_0_alias
	.size		__nv_reservedSMEM_offset_0_alias, 0, 64
	.other		__nv_reservedSMEM_offset_0_alias,@"STO_CUDA_RESERVED_SHARED STV_DEFAULT"
__nv_reservedSMEM_offset_0_alias:
	.zero		0
	.zero		64


//--------------------- .nv.constant0._Z14tc_sync_kernelv --------------------------
	.section	.nv.constant0._Z14tc_sync_kernelv,"a",@progbits
	.sectionflags	@""
	.align	4
.nv.constant0._Z14tc_sync_kernelv:
	.zero		896


//--------------------- SYMBOLS --------------------------

	.type		.nv.reservedSmem.offset0,@object
	.size		.nv.reservedSmem.offset0,0x4
